//
// Generated by NVIDIA NVVM Compiler
//
// Compiler Build ID: CL-36424714
// Cuda compilation tools, release 13.0, V13.0.88
// Based on NVVM 20.0.0
//

.version 9.0
.target sm_100
.address_size 64

	// .globl	_Z14listScanKernelPfS_i
// _ZZ14listScanKernelPfS_iE4list has been demoted

.visible .entry _Z14listScanKernelPfS_i(
	.param .u64 .ptr .align 1 _Z14listScanKernelPfS_i_param_0,
	.param .u64 .ptr .align 1 _Z14listScanKernelPfS_i_param_1,
	.param .u32 _Z14listScanKernelPfS_i_param_2
)
{
	.reg .pred 	%p<24>;
	.reg .b32 	%r<37>;
	.reg .b32 	%f<73>;
	.reg .b64 	%rd<11>;
	// demoted variable
	.shared .align 4 .b8 _ZZ14listScanKernelPfS_iE4list[8192];
	ld.param.u64 	%rd3, [_Z14listScanKernelPfS_i_param_0];
	ld.param.u64 	%rd2, [_Z14listScanKernelPfS_i_param_1];
	ld.param.u32 	%r10, [_Z14listScanKernelPfS_i_param_2];
	cvta.to.global.u64 	%rd1, %rd3;
	mov.u32 	%r1, %tid.x;
	mov.u32 	%r11, %ctaid.x;
	mov.u32 	%r2, %ntid.x;
	mad.lo.s32 	%r3, %r11, %r2, %r1;
	setp.ge.u32 	%p1, %r3, %r10;
	mov.f32 	%f71, 0f00000000;
	@%p1 bra 	$L__BB0_2;
	mul.wide.u32 	%rd4, %r3, 4;
	add.s64 	%rd5, %rd1, %rd4;
	ld.global.f32 	%f71, [%rd5];
$L__BB0_2:
	shl.b32 	%r12, %r1, 2;
	mov.u32 	%r13, _ZZ14listScanKernelPfS_iE4list;
	add.s32 	%r4, %r13, %r12;
	st.shared.f32 	[%r4], %f71;
	add.s32 	%r5, %r3, %r2;
	setp.ge.u32 	%p2, %r5, %r10;
	mov.f32 	%f72, 0f00000000;
	@%p2 bra 	$L__BB0_4;
	mul.wide.u32 	%rd6, %r5, 4;
	add.s64 	%rd7, %rd1, %rd6;
	ld.global.f32 	%f72, [%rd7];
$L__BB0_4:
	shl.b32 	%r14, %r2, 2;
	add.s32 	%r15, %r4, %r14;
	st.shared.f32 	[%r15], %f72;
	add.s32 	%r6, %r1, 1;
	shl.b32 	%r7, %r6, 3;
	add.s32 	%r8, %r13, %r7;
	ld.shared.f32 	%f7, [%r8+-8];
	ld.shared.f32 	%f8, [%r8+-4];
	add.f32 	%f9, %f7, %f8;
	st.shared.f32 	[%r8+-4], %f9;
	bar.sync 	0;
	setp.gt.u32 	%p3, %r1, 511;
	@%p3 bra 	$L__BB0_6;
	add.s32 	%r17, %r8, %r7;
	ld.shared.f32 	%f10, [%r17+-12];
	ld.shared.f32 	%f11, [%r17+-4];
	add.f32 	%f12, %f10, %f11;
	st.shared.f32 	[%r17+-4], %f12;
$L__BB0_6:
	bar.sync 	0;
	setp.gt.u32 	%p4, %r1, 255;
	@%p4 bra 	$L__BB0_8;
	mad.lo.s32 	%r18, %r6, 24, %r8;
	ld.shared.f32 	%f13, [%r18+-20];
	ld.shared.f32 	%f14, [%r18+-4];
	add.f32 	%f15, %f13, %f14;
	st.shared.f32 	[%r18+-4], %f15;
$L__BB0_8:
	bar.sync 	0;
	setp.gt.u32 	%p5, %r1, 127;
	@%p5 bra 	$L__BB0_10;
	mad.lo.s32 	%r19, %r6, 56, %r8;
	ld.shared.f32 	%f16, [%r19+-36];
	ld.shared.f32 	%f17, [%r19+-4];
	add.f32 	%f18, %f16, %f17;
	st.shared.f32 	[%r19+-4], %f18;
$L__BB0_10:
	bar.sync 	0;
	setp.gt.u32 	%p6, %r1, 63;
	@%p6 bra 	$L__BB0_12;
	mad.lo.s32 	%r20, %r6, 120, %r8;
	ld.shared.f32 	%f19, [%r20+-68];
	ld.shared.f32 	%f20, [%r20+-4];
	add.f32 	%f21, %f19, %f20;
	st.shared.f32 	[%r20+-4], %f21;
$L__BB0_12:
	bar.sync 	0;
	setp.gt.u32 	%p7, %r1, 31;
	@%p7 bra 	$L__BB0_14;
	mad.lo.s32 	%r21, %r6, 248, %r8;
	ld.shared.f32 	%f22, [%r21+-132];
	ld.shared.f32 	%f23, [%r21+-4];
	add.f32 	%f24, %f22, %f23;
	st.shared.f32 	[%r21+-4], %f24;
$L__BB0_14:
	bar.sync 	0;
	setp.gt.u32 	%p8, %r1, 15;
	@%p8 bra 	$L__BB0_16;
	mad.lo.s32 	%r22, %r6, 504, %r8;
	ld.shared.f32 	%f25, [%r22+-260];
	ld.shared.f32 	%f26, [%r22+-4];
	add.f32 	%f27, %f25, %f26;
	st.shared.f32 	[%r22+-4], %f27;
$L__BB0_16:
	bar.sync 	0;
	setp.gt.u32 	%p9, %r1, 7;
	@%p9 bra 	$L__BB0_18;
	mad.lo.s32 	%r23, %r6, 1016, %r8;
	ld.shared.f32 	%f28, [%r23+-516];
	ld.shared.f32 	%f29, [%r23+-4];
	add.f32 	%f30, %f28, %f29;
	st.shared.f32 	[%r23+-4], %f30;
$L__BB0_18:
	bar.sync 	0;
	setp.gt.u32 	%p10, %r1, 3;
	@%p10 bra 	$L__BB0_20;
	mad.lo.s32 	%r24, %r6, 2040, %r8;
	ld.shared.f32 	%f31, [%r24+-1028];
	ld.shared.f32 	%f32, [%r24+-4];
	add.f32 	%f33, %f31, %f32;
	st.shared.f32 	[%r24+-4], %f33;
$L__BB0_20:
	bar.sync 	0;
	setp.gt.u32 	%p11, %r1, 1;
	@%p11 bra 	$L__BB0_22;
	mad.lo.s32 	%r25, %r6, 4088, %r8;
	ld.shared.f32 	%f34, [%r25+-2052];
	ld.shared.f32 	%f35, [%r25+-4];
	add.f32 	%f36, %f34, %f35;
	st.shared.f32 	[%r25+-4], %f36;
$L__BB0_22:
	bar.sync 	0;
	setp.ne.s32 	%p12, %r1, 0;
	@%p12 bra 	$L__BB0_24;
	ld.shared.f32 	%f37, [_ZZ14listScanKernelPfS_iE4list+4092];
	ld.shared.f32 	%f38, [_ZZ14listScanKernelPfS_iE4list+8188];
	add.f32 	%f39, %f37, %f38;
	st.shared.f32 	[_ZZ14listScanKernelPfS_iE4list+8188], %f39;
$L__BB0_24:
	setp.ne.s32 	%p13, %r1, 0;
	bar.sync 	0;
	shl.b32 	%r9, %r6, 1;
	bar.sync 	0;
	@%p13 bra 	$L__BB0_26;
	ld.shared.f32 	%f40, [_ZZ14listScanKernelPfS_iE4list+4092];
	ld.shared.f32 	%f41, [_ZZ14listScanKernelPfS_iE4list+6140];
	add.f32 	%f42, %f40, %f41;
	st.shared.f32 	[_ZZ14listScanKernelPfS_iE4list+6140], %f42;
$L__BB0_26:
	bar.sync 	0;
	setp.gt.u32 	%p14, %r1, 2;
	@%p14 bra 	$L__BB0_28;
	mad.lo.s32 	%r26, %r9, 1020, %r8;
	ld.shared.f32 	%f43, [%r26+-4];
	ld.shared.f32 	%f44, [%r26+1020];
	add.f32 	%f45, %f43, %f44;
	st.shared.f32 	[%r26+1020], %f45;
$L__BB0_28:
	bar.sync 	0;
	setp.gt.u32 	%p15, %r1, 6;
	@%p15 bra 	$L__BB0_30;
	mad.lo.s32 	%r27, %r9, 508, %r8;
	ld.shared.f32 	%f46, [%r27+-4];
	ld.shared.f32 	%f47, [%r27+508];
	add.f32 	%f48, %f46, %f47;
	st.shared.f32 	[%r27+508], %f48;
$L__BB0_30:
	bar.sync 	0;
	setp.gt.u32 	%p16, %r1, 14;
	@%p16 bra 	$L__BB0_32;
	mad.lo.s32 	%r28, %r9, 252, %r8;
	ld.shared.f32 	%f49, [%r28+-4];
	ld.shared.f32 	%f50, [%r28+252];
	add.f32 	%f51, %f49, %f50;
	st.shared.f32 	[%r28+252], %f51;
$L__BB0_32:
	bar.sync 	0;
	setp.gt.u32 	%p17, %r1, 30;
	@%p17 bra 	$L__BB0_34;
	mad.lo.s32 	%r29, %r9, 124, %r8;
	ld.shared.f32 	%f52, [%r29+-4];
	ld.shared.f32 	%f53, [%r29+124];
	add.f32 	%f54, %f52, %f53;
	st.shared.f32 	[%r29+124], %f54;
$L__BB0_34:
	bar.sync 	0;
	setp.gt.u32 	%p18, %r1, 62;
	@%p18 bra 	$L__BB0_36;
	mad.lo.s32 	%r30, %r9, 60, %r8;
	ld.shared.f32 	%f55, [%r30+-4];
	ld.shared.f32 	%f56, [%r30+60];
	add.f32 	%f57, %f55, %f56;
	st.shared.f32 	[%r30+60], %f57;
$L__BB0_36:
	bar.sync 	0;
	setp.gt.u32 	%p19, %r1, 126;
	@%p19 bra 	$L__BB0_38;
	mad.lo.s32 	%r31, %r9, 28, %r8;
	ld.shared.f32 	%f58, [%r31+-4];
	ld.shared.f32 	%f59, [%r31+28];
	add.f32 	%f60, %f58, %f59;
	st.shared.f32 	[%r31+28], %f60;
$L__BB0_38:
	bar.sync 	0;
	setp.gt.u32 	%p20, %r1, 254;
	@%p20 bra 	$L__BB0_40;
	mad.lo.s32 	%r32, %r9, 12, %r8;
	ld.shared.f32 	%f61, [%r32+-4];
	ld.shared.f32 	%f62, [%r32+12];
	add.f32 	%f63, %f61, %f62;
	st.shared.f32 	[%r32+12], %f63;
$L__BB0_40:
	bar.sync 	0;
	setp.gt.u32 	%p21, %r1, 510;
	@%p21 bra 	$L__BB0_42;
	shl.b32 	%r33, %r9, 2;
	add.s32 	%r34, %r8, %r33;
	ld.shared.f32 	%f64, [%r34+-4];
	ld.shared.f32 	%f65, [%r34+4];
	add.f32 	%f66, %f64, %f65;
	st.shared.f32 	[%r34+4], %f66;
$L__BB0_42:
	bar.sync 	0;
	setp.eq.s32 	%p22, %r1, 1023;
	@%p22 bra 	$L__BB0_44;
	add.s32 	%r36, %r4, %r12;
	ld.shared.f32 	%f67, [%r36+4];
	ld.shared.f32 	%f68, [%r36+8];
	add.f32 	%f69, %f67, %f68;
	st.shared.f32 	[%r36+8], %f69;
$L__BB0_44:
	setp.ge.u32 	%p23, %r3, %r10;
	bar.sync 	0;
	@%p23 bra 	$L__BB0_46;
	ld.shared.f32 	%f70, [%r4];
	cvta.to.global.u64 	%rd8, %rd2;
	mul.wide.u32 	%rd9, %r3, 4;
	add.s64 	%rd10, %rd8, %rd9;
	st.global.f32 	[%rd10], %f70;
$L__BB0_46:
	ret;

}
	// .globl	_Z18loadSumArrayKernelPfS_i
.visible .entry _Z18loadSumArrayKernelPfS_i(
	.param .u64 .ptr .align 1 _Z18loadSumArrayKernelPfS_i_param_0,
	.param .u64 .ptr .align 1 _Z18loadSumArrayKernelPfS_i_param_1,
	.param .u32 _Z18loadSumArrayKernelPfS_i_param_2
)
{
	.reg .pred 	%p<3>;
	.reg .b32 	%r<21>;
	.reg .b32 	%f<3>;
	.reg .b64 	%rd<13>;

	ld.param.u64 	%rd3, [_Z18loadSumArrayKernelPfS_i_param_0];
	ld.param.u64 	%rd4, [_Z18loadSumArrayKernelPfS_i_param_1];
	ld.param.u32 	%r4, [_Z18loadSumArrayKernelPfS_i_param_2];
	cvta.to.global.u64 	%rd1, %rd4;
	cvta.to.global.u64 	%rd2, %rd3;
	mov.u32 	%r5, %tid.x;
	mov.u32 	%r1, %ctaid.x;
	mov.u32 	%r2, %ntid.x;
	mul.lo.s32 	%r3, %r1, %r2;
	add.s32 	%r6, %r3, %r5;
	setp.ge.u32 	%p1, %r6, %r4;
	@%p1 bra 	$L__BB1_4;
	add.s32 	%r7, %r4, -1;
	shr.s32 	%r8, %r7, 31;
	shr.u32 	%r9, %r8, 22;
	add.s32 	%r10, %r7, %r9;
	shr.s32 	%r11, %r10, 10;
	setp.ne.s32 	%p2, %r1, %r11;
	@%p2 bra 	$L__BB1_3;
	shr.s32 	%r14, %r4, 31;
	shr.u32 	%r15, %r14, 22;
	add.s32 	%r16, %r4, %r15;
	and.b32  	%r17, %r16, -1024;
	sub.s32 	%r18, %r4, %r17;
	add.s32 	%r19, %r3, %r18;
	add.s32 	%r20, %r19, -1;
	mul.wide.u32 	%rd9, %r20, 4;
	add.s64 	%rd10, %rd2, %rd9;
	ld.global.f32 	%f2, [%rd10];
	mul.wide.u32 	%rd11, %r1, 4;
	add.s64 	%rd12, %rd1, %rd11;
	st.global.f32 	[%rd12], %f2;
	bra.uni 	$L__BB1_4;
$L__BB1_3:
	add.s32 	%r12, %r2, %r3;
	add.s32 	%r13, %r12, -1;
	mul.wide.u32 	%rd5, %r13, 4;
	add.s64 	%rd6, %rd2, %rd5;
	ld.global.f32 	%f1, [%rd6];
	mul.wide.u32 	%rd7, %r1, 4;
	add.s64 	%rd8, %rd1, %rd7;
	st.global.f32 	[%rd8], %f1;
$L__BB1_4:
	ret;

}
	// .globl	_Z17listScanSumKernelPfS_i
.visible .entry _Z17listScanSumKernelPfS_i(
	.param .u64 .ptr .align 1 _Z17listScanSumKernelPfS_i_param_0,
	.param .u64 .ptr .align 1 _Z17listScanSumKernelPfS_i_param_1,
	.param .u32 _Z17listScanSumKernelPfS_i_param_2
)
{
	.reg .pred 	%p<4>;
	.reg .b32 	%r<7>;
	.reg .b32 	%f<4>;
	.reg .b64 	%rd<9>;

	ld.param.u64 	%rd1, [_Z17listScanSumKernelPfS_i_param_0];
	ld.param.u64 	%rd2, [_Z17listScanSumKernelPfS_i_param_1];
	ld.param.u32 	%r3, [_Z17listScanSumKernelPfS_i_param_2];
	mov.u32 	%r4, %tid.x;
	mov.u32 	%r1, %ctaid.x;
	mov.u32 	%r5, %ntid.x;
	mad.lo.s32 	%r2, %r1, %r5, %r4;
	setp.ge.u32 	%p1, %r2, %r3;
	setp.eq.s32 	%p2, %r1, 0;
	or.pred  	%p3, %p2, %p1;
	@%p3 bra 	$L__BB2_2;
	cvta.to.global.u64 	%rd3, %rd1;
	cvta.to.global.u64 	%rd4, %rd2;
	add.s32 	%r6, %r1, -1;
	mul.wide.u32 	%rd5, %r6, 4;
	add.s64 	%rd6, %rd3, %rd5;
	ld.global.f32 	%f1, [%rd6];
	mul.wide.u32 	%rd7, %r2, 4;
	add.s64 	%rd8, %rd4, %rd7;
	ld.global.f32 	%f2, [%rd8];
	add.f32 	%f3, %f1, %f2;
	st.global.f32 	[%rd8], %f3;
	bar.sync 	0;
$L__BB2_2:
	ret;

}


// ===== COMPILED SASS (sm_100) =====

	.target	sm_100

	.elftype	@"ET_EXEC"


//--------------------- .note.nv.tkinfo           --------------------------
	.section	.note.nv.tkinfo,"",@"SHT_NOTE"
	.sectionflags	@"SHF_NOTE_NV_TKINFO"
	.tkinfo
        /*0018*/ 	.word	0x00000002
        /*0030*/ 	.string	""
        /*0030*/ 	.string	"ptxas"
        /*0030*/ 	.string	"Cuda compilation tools, release 13.0, V13.0.88"
        /*0030*/ 	.string	"Build cuda_13.0.r13.0/compiler.36424714_0"
        /*0030*/ 	.string	"-arch sm_100 -m 64 "



//--------------------- .note.nv.cuinfo           --------------------------
	.section	.note.nv.cuinfo,"",@"SHT_NOTE"
	.sectionflags	@"SHF_NOTE_NV_CUINFO"
        /*0018*/ 	.short	0x0002
        /*001a*/ 	.short	0x0064
        /*001c*/ 	.short	0x0082
	.zero		2


//--------------------- .nv.info                  --------------------------
	.section	.nv.info,"",@"SHT_CUDA_INFO"
	.align	4


	//----- nvinfo : EIATTR_REGCOUNT
	.align		4
        /*0000*/ 	.byte	0x04, 0x2f
        /*0002*/ 	.short	(.L_1 - .L_0)
	.align		4
.L_0:
        /*0004*/ 	.word	index@(_Z14listScanKernelPfS_i)
        /*0008*/ 	.word	0x00000010


	//----- nvinfo : EIATTR_FRAME_SIZE
	.align		4
.L_1:
        /*000c*/ 	.byte	0x04, 0x11
        /*000e*/ 	.short	(.L_3 - .L_2)
	.align		4
.L_2:
        /*0010*/ 	.word	index@(_Z14listScanKernelPfS_i)
        /*0014*/ 	.word	0x00000000


	//----- nvinfo : EIATTR_REGCOUNT
	.align		4
.L_3:
        /*0018*/ 	.byte	0x04, 0x2f
        /*001a*/ 	.short	(.L_5 - .L_4)
	.align		4
.L_4:
        /*001c*/ 	.word	index@(_Z18loadSumArrayKernelPfS_i)
        /*0020*/ 	.word	0x00000009


	//----- nvinfo : EIATTR_FRAME_SIZE
	.align		4
.L_5:
        /*0024*/ 	.byte	0x04, 0x11
        /*0026*/ 	.short	(.L_7 - .L_6)
	.align		4
.L_6:
        /*0028*/ 	.word	index@(_Z18loadSumArrayKernelPfS_i)
        /*002c*/ 	.word	0x00000000


	//----- nvinfo : EIATTR_REGCOUNT
	.align		4
.L_7:
        /*0030*/ 	.byte	0x04, 0x2f
        /*0032*/ 	.short	(.L_9 - .L_8)
	.align		4
.L_8:
        /*0034*/ 	.word	index@(_Z17listScanSumKernelPfS_i)
        /*0038*/ 	.word	0x0000000c


	//----- nvinfo : EIATTR_FRAME_SIZE
	.align		4
.L_9:
        /*003c*/ 	.byte	0x04, 0x11
        /*003e*/ 	.short	(.L_11 - .L_10)
	.align		4
.L_10:
        /*0040*/ 	.word	index@(_Z17listScanSumKernelPfS_i)
        /*0044*/ 	.word	0x00000000


	//----- nvinfo : EIATTR_MIN_STACK_SIZE
	.align		4
.L_11:
        /*0048*/ 	.byte	0x04, 0x12
        /*004a*/ 	.short	(.L_13 - .L_12)
	.align		4
.L_12:
        /*004c*/ 	.word	index@(_Z17listScanSumKernelPfS_i)
        /*0050*/ 	.word	0x00000000


	//----- nvinfo : EIATTR_MIN_STACK_SIZE
	.align		4
.L_13:
        /*0054*/ 	.byte	0x04, 0x12
        /*0056*/ 	.short	(.L_15 - .L_14)
	.align		4
.L_14:
        /*0058*/ 	.word	index@(_Z18loadSumArrayKernelPfS_i)
        /*005c*/ 	.word	0x00000000


	//----- nvinfo : EIATTR_MIN_STACK_SIZE
	.align		4
.L_15:
        /*0060*/ 	.byte	0x04, 0x12
        /*0062*/ 	.short	(.L_17 - .L_16)
	.align		4
.L_16:
        /*0064*/ 	.word	index@(_Z14listScanKernelPfS_i)
        /*0068*/ 	.word	0x00000000
.L_17:


//--------------------- .nv.compat                --------------------------
	.section	.nv.compat,"",@"SHT_CUDA_COMPAT_INFO"
	.align	4
        /*0000*/ 	.byte	0x02, 0x09, 0x00, 0x00, 0x02, 0x02, 0x01, 0x00, 0x02, 0x05, 0x05, 0x00, 0x03, 0x07, 0x01, 0x01
        /*0010*/ 	.byte	0x02, 0x03, 0x00, 0x00, 0x02, 0x06, 0x01, 0x00, 0x04, 0x0b, 0x08, 0x00, 0x09, 0x00, 0x00, 0x00
        /*0020*/ 	.byte	0x00, 0x00, 0x00, 0x00


//--------------------- .nv.info._Z17listScanSumKernelPfS_i --------------------------
	.section	.nv.info._Z17listScanSumKernelPfS_i,"",@"SHT_CUDA_INFO"
	.sectionflags	@""
	.align	4


	//----- nvinfo : EIATTR_CUDA_API_VERSION
	.align		4
        /*0000*/ 	.byte	0x04, 0x37
        /*0002*/ 	.short	(.L_19 - .L_18)
.L_18:
        /*0004*/ 	.word	0x00000082


	//----- nvinfo : EIATTR_KPARAM_INFO
	.align		4
.L_19:
        /*0008*/ 	.byte	0x04, 0x17
        /*000a*/ 	.short	(.L_21 - .L_20)
.L_20:
        /*000c*/ 	.word	0x00000000
        /*0010*/ 	.short	0x0002
        /*0012*/ 	.short	0x0010
        /*0014*/ 	.byte	0x00, 0xf0, 0x11, 0x00


	//----- nvinfo : EIATTR_KPARAM_INFO
	.align		4
.L_21:
        /*0018*/ 	.byte	0x04, 0x17
        /*001a*/ 	.short	(.L_23 - .L_22)
.L_22:
        /*001c*/ 	.word	0x00000000
        /*0020*/ 	.short	0x0001
        /*0022*/ 	.short	0x0008
        /*0024*/ 	.byte	0x00, 0xf5, 0x21, 0x00


	//----- nvinfo : EIATTR_KPARAM_INFO
	.align		4
.L_23:
        /*0028*/ 	.byte	0x04, 0x17
        /*002a*/ 	.short	(.L_25 - .L_24)
.L_24:
        /*002c*/ 	.word	0x00000000
        /*0030*/ 	.short	0x0000
        /*0032*/ 	.short	0x0000
        /*0034*/ 	.byte	0x00, 0xf5, 0x21, 0x00


	//----- nvinfo : EIATTR_SPARSE_MMA_MASK
	.align		4
.L_25:
        /*0038*/ 	.byte	0x03, 0x50
        /*003a*/ 	.short	0x0000


	//----- nvinfo : EIATTR_MAXREG_COUNT
	.align		4
        /*003c*/ 	.byte	0x03, 0x1b
        /*003e*/ 	.short	0x00ff


	//----- nvinfo : EIATTR_NUM_BARRIERS
	.align		4
        /*0040*/ 	.byte	0x02, 0x4c
        /*0042*/ 	.byte	0x01
	.zero		1


	//----- nvinfo : EIATTR_MERCURY_ISA_VERSION
	.align		4
        /*0044*/ 	.byte	0x03, 0x5f
        /*0046*/ 	.short	0x0101


	//----- nvinfo : EIATTR_VRC_CTA_INIT_COUNT
	.align		4
        /*0048*/ 	.byte	0x02, 0x4a
	.zero		1
	.zero		1


	//----- nvinfo : EIATTR_EXIT_INSTR_OFFSETS
	.align		4
        /*004c*/ 	.byte	0x04, 0x1c
        /*004e*/ 	.short	(.L_27 - .L_26)


	//   ....[0]....
.L_26:
        /*0050*/ 	.word	0x00000080


	//   ....[1]....
        /*0054*/ 	.word	0x00000140


	//----- nvinfo : EIATTR_CBANK_PARAM_SIZE
	.align		4
.L_27:
        /*0058*/ 	.byte	0x03, 0x19
        /*005a*/ 	.short	0x0014


	//----- nvinfo : EIATTR_PARAM_CBANK
	.align		4
        /*005c*/ 	.byte	0x04, 0x0a
        /*005e*/ 	.short	(.L_29 - .L_28)
	.align		4
.L_28:
        /*0060*/ 	.word	index@(.nv.constant0._Z17listScanSumKernelPfS_i)
        /*0064*/ 	.short	0x0380
        /*0066*/ 	.short	0x0014


	//----- nvinfo : EIATTR_SW_WAR
	.align		4
.L_29:
        /*0068*/ 	.byte	0x04, 0x36
        /*006a*/ 	.short	(.L_31 - .L_30)
.L_30:
        /*006c*/ 	.word	0x00000008
.L_31:


//--------------------- .nv.info._Z18loadSumArrayKernelPfS_i --------------------------
	.section	.nv.info._Z18loadSumArrayKernelPfS_i,"",@"SHT_CUDA_INFO"
	.sectionflags	@""
	.align	4


	//----- nvinfo : EIATTR_CUDA_API_VERSION
	.align		4
        /*0000*/ 	.byte	0x04, 0x37
        /*0002*/ 	.short	(.L_33 - .L_32)
.L_32:
        /*0004*/ 	.word	0x00000082


	//----- nvinfo : EIATTR_KPARAM_INFO
	.align		4
.L_33:
        /*0008*/ 	.byte	0x04, 0x17
        /*000a*/ 	.short	(.L_35 - .L_34)
.L_34:
        /*000c*/ 	.word	0x00000000
        /*0010*/ 	.short	0x0002
        /*0012*/ 	.short	0x0010
        /*0014*/ 	.byte	0x00, 0xf0, 0x11, 0x00


	//----- nvinfo : EIATTR_KPARAM_INFO
	.align		4
.L_35:
        /*0018*/ 	.byte	0x04, 0x17
        /*001a*/ 	.short	(.L_37 - .L_36)
.L_36:
        /*001c*/ 	.word	0x00000000
        /*0020*/ 	.short	0x0001
        /*0022*/ 	.short	0x0008
        /*0024*/ 	.byte	0x00, 0xf5, 0x21, 0x00


	//----- nvinfo : EIATTR_KPARAM_INFO
	.align		4
.L_37:
        /*0028*/ 	.byte	0x04, 0x17
        /*002a*/ 	.short	(.L_39 - .L_38)
.L_38:
        /*002c*/ 	.word	0x00000000
        /*0030*/ 	.short	0x0000
        /*0032*/ 	.short	0x0000
        /*0034*/ 	.byte	0x00, 0xf5, 0x21, 0x00


	//----- nvinfo : EIATTR_SPARSE_MMA_MASK
	.align		4
.L_39:
        /*0038*/ 	.byte	0x03, 0x50
        /*003a*/ 	.short	0x0000


	//----- nvinfo : EIATTR_MAXREG_COUNT
	.align		4
        /*003c*/ 	.byte	0x03, 0x1b
        /*003e*/ 	.short	0x00ff


	//----- nvinfo : EIATTR_MERCURY_ISA_VERSION
	.align		4
        /*0040*/ 	.byte	0x03, 0x5f
        /*0042*/ 	.short	0x0101


	//----- nvinfo : EIATTR_VRC_CTA_INIT_COUNT
	.align		4
        /*0044*/ 	.byte	0x02, 0x4a
	.zero		1
	.zero		1


	//----- nvinfo : EIATTR_EXIT_INSTR_OFFSETS
	.align		4
        /*0048*/ 	.byte	0x04, 0x1c
        /*004a*/ 	.short	(.L_41 - .L_40)


	//   ....[0]....
.L_40:
        /*004c*/ 	.word	0x00000080


	//   ....[1]....
        /*0050*/ 	.word	0x000001b0


	//   ....[2]....
        /*0054*/ 	.word	0x00000230


	//----- nvinfo : EIATTR_CBANK_PARAM_SIZE
	.align		4
.L_41:
        /*0058*/ 	.byte	0x03, 0x19
        /*005a*/ 	.short	0x0014


	//----- nvinfo : EIATTR_PARAM_CBANK
	.align		4
        /*005c*/ 	.byte	0x04, 0x0a
        /*005e*/ 	.short	(.L_43 - .L_42)
	.align		4
.L_42:
        /*0060*/ 	.word	index@(.nv.constant0._Z18loadSumArrayKernelPfS_i)
        /*0064*/ 	.short	0x0380
        /*0066*/ 	.short	0x0014


	//----- nvinfo : EIATTR_SW_WAR
	.align		4
.L_43:
        /*0068*/ 	.byte	0x04, 0x36
        /*006a*/ 	.short	(.L_45 - .L_44)
.L_44:
        /*006c*/ 	.word	0x00000008
.L_45:


//--------------------- .nv.info._Z14listScanKernelPfS_i --------------------------
	.section	.nv.info._Z14listScanKernelPfS_i,"",@"SHT_CUDA_INFO"
	.sectionflags	@""
	.align	4


	//----- nvinfo : EIATTR_CUDA_API_VERSION
	.align		4
        /*0000*/ 	.byte	0x04, 0x37
        /*0002*/ 	.short	(.L_47 - .L_46)
.L_46:
        /*0004*/ 	.word	0x00000082


	//----- nvinfo : EIATTR_KPARAM_INFO
	.align		4
.L_47:
        /*0008*/ 	.byte	0x04, 0x17
        /*000a*/ 	.short	(.L_49 - .L_48)
.L_48:
        /*000c*/ 	.word	0x00000000
        /*0010*/ 	.short	0x0002
        /*0012*/ 	.short	0x0010
        /*0014*/ 	.byte	0x00, 0xf0, 0x11, 0x00


	//----- nvinfo : EIATTR_KPARAM_INFO
	.align		4
.L_49:
        /*0018*/ 	.byte	0x04, 0x17
        /*001a*/ 	.short	(.L_51 - .L_50)
.L_50:
        /*001c*/ 	.word	0x00000000
        /*0020*/ 	.short	0x0001
        /*0022*/ 	.short	0x0008
        /*0024*/ 	.byte	0x00, 0xf5, 0x21, 0x00


	//----- nvinfo : EIATTR_KPARAM_INFO
	.align		4
.L_51:
        /*0028*/ 	.byte	0x04, 0x17
        /*002a*/ 	.short	(.L_53 - .L_52)
.L_52:
        /*002c*/ 	.word	0x00000000
        /*0030*/ 	.short	0x0000
        /*0032*/ 	.short	0x0000
        /*0034*/ 	.byte	0x00, 0xf5, 0x21, 0x00


	//----- nvinfo : EIATTR_SPARSE_MMA_MASK
	.align		4
.L_53:
        /*0038*/ 	.byte	0x03, 0x50
        /*003a*/ 	.short	0x0000


	//----- nvinfo : EIATTR_MAXREG_COUNT
	.align		4
        /*003c*/ 	.byte	0x03, 0x1b
        /*003e*/ 	.short	0x00ff


	//----- nvinfo : EIATTR_NUM_BARRIERS
	.align		4
        /*0040*/ 	.byte	0x02, 0x4c
        /*0042*/ 	.byte	0x01
	.zero		1


	//----- nvinfo : EIATTR_MERCURY_ISA_VERSION
	.align		4
        /*0044*/ 	.byte	0x03, 0x5f
        /*0046*/ 	.short	0x0101


	//----- nvinfo : EIATTR_VRC_CTA_INIT_COUNT
	.align		4
        /*0048*/ 	.byte	0x02, 0x4a
	.zero		1
	.zero		1


	//----- nvinfo : EIATTR_EXIT_INSTR_OFFSETS
	.align		4
        /*004c*/ 	.byte	0x04, 0x1c
        /*004e*/ 	.short	(.L_55 - .L_54)


	//   ....[0]....
.L_54:
        /*0050*/ 	.word	0x00000aa0


	//   ....[1]....
        /*0054*/ 	.word	0x00000af0


	//----- nvinfo : EIATTR_CBANK_PARAM_SIZE
	.align		4
.L_55:
        /*0058*/ 	.byte	0x03, 0x19
        /*005a*/ 	.short	0x0014


	//----- nvinfo : EIATTR_PARAM_CBANK
	.align		4
        /*005c*/ 	.byte	0x04, 0x0a
        /*005e*/ 	.short	(.L_57 - .L_56)
	.align		4
.L_56:
        /*0060*/ 	.word	index@(.nv.constant0._Z14listScanKernelPfS_i)
        /*0064*/ 	.short	0x0380
        /*0066*/ 	.short	0x0014


	//----- nvinfo : EIATTR_SW_WAR
	.align		4
.L_57:
        /*0068*/ 	.byte	0x04, 0x36
        /*006a*/ 	.short	(.L_59 - .L_58)
.L_58:
        /*006c*/ 	.word	0x00000008
.L_59:


//--------------------- .nv.callgraph             --------------------------
	.section	.nv.callgraph,"",@"SHT_CUDA_CALLGRAPH"
	.align	4
	.sectionentsize	8
	.align		4
        /*0000*/ 	.word	0x00000000
	.align		4
        /*0004*/ 	.word	0xffffffff
	.align		4
        /*0008*/ 	.word	0x00000000
	.align		4
        /*000c*/ 	.word	0xfffffffe
	.align		4
        /*0010*/ 	.word	0x00000000
	.align		4
        /*0014*/ 	.word	0xfffffffd
	.align		4
        /*0018*/ 	.word	0x00000000
	.align		4
        /*001c*/ 	.word	0xfffffffc


//--------------------- .text._Z17listScanSumKernelPfS_i --------------------------
	.section	.text._Z17listScanSumKernelPfS_i,"ax",@progbits
	.align	128
        .global         _Z17listScanSumKernelPfS_i
        .type           _Z17listScanSumKernelPfS_i,@function
        .size           _Z17listScanSumKernelPfS_i,(.L_x_4 - _Z17listScanSumKernelPfS_i)
        .other          _Z17listScanSumKernelPfS_i,@"STO_CUDA_ENTRY STV_DEFAULT"
_Z17listScanSumKernelPfS_i:
.text._Z17listScanSumKernelPfS_i:
[----:B------:R-:W-:Y:S01]  /*0000*/  LDC R1, c[0x0][0x37c] ;  /* 0x0000df00ff017b82 */ /* 0x000fe20000000800 */
[----:B------:R-:W0:Y:S01]  /*0010*/  S2R R7, SR_TID.X ;  /* 0x0000000000077919 */ /* 0x000e220000002100 */
[----:B------:R-:W0:Y:S01]  /*0020*/  LDCU UR4, c[0x0][0x360] ;  /* 0x00006c00ff0477ac */ /* 0x000e220008000800 */
[----:B------:R-:W0:Y:S01]  /*0030*/  S2R R0, SR_CTAID.X ;  /* 0x0000000000007919 */ /* 0x000e220000002500 */
[----:B------:R-:W1:Y:S01]  /*0040*/  LDCU UR5, c[0x0][0x390] ;  /* 0x00007200ff0577ac */ /* 0x000e620008000800 */
[----:B0-----:R-:W-:-:S05]  /*0050*/  IMAD R7, R0, UR4, R7 ;  /* 0x0000000400077c24 */ /* 0x001fca000f8e0207 */
[----:B-1----:R-:W-:-:S04]  /*0060*/  ISETP.GE.U32.AND P0, PT, R7, UR5, PT ;  /* 0x0000000507007c0c */ /* 0x002fc8000bf06070 */
[----:B------:R-:W-:-:S13]  /*0070*/  ISETP.EQ.OR P0, PT, R0, RZ, P0 ;  /* 0x000000ff0000720c */ /* 0x000fda0000702670 */
[----:B------:R-:W-:Y:S05]  /*0080*/  @P0 EXIT ;  /* 0x000000000000094d */ /* 0x000fea0003800000 */
[----:B------:R-:W0:Y:S01]  /*0090*/  LDC.64 R2, c[0x0][0x380] ;  /* 0x0000e000ff027b82 */ /* 0x000e220000000a00 */
[----:B------:R-:W1:Y:S01]  /*00a0*/  LDCU.64 UR4, c[0x0][0x358] ;  /* 0x00006b00ff0477ac */ /* 0x000e620008000a00 */
[----:B------:R-:W-:-:S06]  /*00b0*/  IADD3 R9, PT, PT, R0, -0x1, RZ ;  /* 0xffffffff00097810 */ /* 0x000fcc0007ffe0ff */
[----:B------:R-:W2:Y:S01]  /*00c0*/  LDC.64 R4, c[0x0][0x388] ;  /* 0x0000e200ff047b82 */ /* 0x000ea20000000a00 */
[----:B0-----:R-:W-:-:S06]  /*00d0*/  IMAD.WIDE.U32 R2, R9, 0x4, R2 ;  /* 0x0000000409027825 */ /* 0x001fcc00078e0002 */
[----:B-1----:R-:W3:Y:S01]  /*00e0*/  LDG.E R2, desc[UR4][R2.64] ;  /* 0x0000000402027981 */ /* 0x002ee2000c1e1900 */
[----:B--2---:R-:W-:-:S05]  /*00f0*/  IMAD.WIDE.U32 R4, R7, 0x4, R4 ;  /* 0x0000000407047825 */ /* 0x004fca00078e0004 */
[----:B------:R-:W3:Y:S02]  /*0100*/  LDG.E R7, desc[UR4][R4.64] ;  /* 0x0000000404077981 */ /* 0x000ee4000c1e1900 */
[----:B---3--:R-:W-:-:S05]  /*0110*/  FADD R7, R2, R7 ;  /* 0x0000000702077221 */ /* 0x008fca0000000000 */
[----:B------:R-:W-:Y:S01]  /*0120*/  STG.E desc[UR4][R4.64], R7 ;  /* 0x0000000704007986 */ /* 0x000fe2000c101904 */
[----:B------:R-:W-:Y:S06]  /*0130*/  BAR.SYNC.DEFER_BLOCKING 0x0 ;  /* 0x0000000000007b1d */ /* 0x000fec0000010000 */
[----:B------:R-:W-:Y:S05]  /*0140*/  EXIT ;  /* 0x000000000000794d */ /* 0x000fea0003800000 */
.L_x_0:
[----:B------:R-:W-:-:S00]  /*0150*/  BRA `(.L_x_0) ;  /* 0xfffffffc00fc7947 */ /* 0x000fc0000383ffff */
[----:B------:R-:W-:-:S00]  /*0160*/  NOP ;  /* 0x0000000000007918 */ /* 0x000fc00000000000 */
        /* <DEDUP_REMOVED lines=9> */
.L_x_4:


//--------------------- .text._Z18loadSumArrayKernelPfS_i --------------------------
	.section	.text._Z18loadSumArrayKernelPfS_i,"ax",@progbits
	.align	128
        .global         _Z18loadSumArrayKernelPfS_i
        .type           _Z18loadSumArrayKernelPfS_i,@function
        .size           _Z18loadSumArrayKernelPfS_i,(.L_x_5 - _Z18loadSumArrayKernelPfS_i)
        .other          _Z18loadSumArrayKernelPfS_i,@"STO_CUDA_ENTRY STV_DEFAULT"
_Z18loadSumArrayKernelPfS_i:
.text._Z18loadSumArrayKernelPfS_i:
[----:B------:R-:W-:Y:S01]  /*0000*/  LDC R1, c[0x0][0x37c] ;  /* 0x0000df00ff017b82 */ /* 0x000fe20000000800 */
[----:B------:R-:W0:Y:S07]  /*0010*/  S2R R0, SR_CTAID.X ;  /* 0x0000000000007919 */ /* 0x000e2e0000002500 */
[----:B------:R-:W0:Y:S01]  /*0020*/  LDC R5, c[0x0][0x360] ;  /* 0x0000d800ff057b82 */ /* 0x000e220000000800 */
[----:B------:R-:W1:Y:S07]  /*0030*/  S2R R3, SR_TID.X ;  /* 0x0000000000037919 */ /* 0x000e6e0000002100 */
[----:B------:R-:W2:Y:S01]  /*0040*/  LDC R6, c[0x0][0x390] ;  /* 0x0000e400ff067b82 */ /* 0x000ea20000000800 */
[----:B0-----:R-:W-:-:S04]  /*0050*/  IMAD R4, R0, R5, RZ ;  /* 0x0000000500047224 */ /* 0x001fc800078e02ff */
[----:B-1----:R-:W-:-:S05]  /*0060*/  IMAD.IADD R2, R4, 0x1, R3 ;  /* 0x0000000104027824 */ /* 0x002fca00078e0203 */
[----:B--2---:R-:W-:-:S13]  /*0070*/  ISETP.GE.U32.AND P0, PT, R2, R6, PT ;  /* 0x000000060200720c */ /* 0x004fda0003f06070 */
[----:B------:R-:W-:Y:S05]  /*0080*/  @P0 EXIT ;  /* 0x000000000000094d */ /* 0x000fea0003800000 */
[----:B------:R-:W-:Y:S01]  /*0090*/  VIADD R2, R6, 0xffffffff ;  /* 0xffffffff06027836 */ /* 0x000fe20000000000 */
[----:B------:R-:W0:Y:S04]  /*00a0*/  LDCU.64 UR4, c[0x0][0x358] ;  /* 0x00006b00ff0477ac */ /* 0x000e280008000a00 */
[----:B------:R-:W-:-:S04]  /*00b0*/  SHF.R.S32.HI R3, RZ, 0x1f, R2 ;  /* 0x0000001fff037819 */ /* 0x000fc80000011402 */
[----:B------:R-:W-:-:S04]  /*00c0*/  LEA.HI R3, R3, R2, RZ, 0xa ;  /* 0x0000000203037211 */ /* 0x000fc800078f50ff */
[----:B------:R-:W-:-:S04]  /*00d0*/  SHF.R.S32.HI R3, RZ, 0xa, R3 ;  /* 0x0000000aff037819 */ /* 0x000fc80000011403 */
[----:B------:R-:W-:-:S13]  /*00e0*/  ISETP.NE.AND P0, PT, R0, R3, PT ;  /* 0x000000030000720c */ /* 0x000fda0003f05270 */
[----:B0-----:R-:W-:Y:S05]  /*00f0*/  @P0 BRA `(.L_x_1) ;  /* 0x0000000000300947 */ /* 0x001fea0003800000 */
[----:B------:R-:W0:Y:S01]  /*0100*/  LDC.64 R2, c[0x0][0x380] ;  /* 0x0000e000ff027b82 */ /* 0x000e220000000a00 */
[----:B------:R-:W-:-:S04]  /*0110*/  SHF.R.S32.HI R5, RZ, 0x1f, R6 ;  /* 0x0000001fff057819 */ /* 0x000fc80000011406 */
[----:B------:R-:W-:-:S04]  /*0120*/  LEA.HI R5, R5, R6, RZ, 0xa ;  /* 0x0000000605057211 */ /* 0x000fc800078f50ff */
[----:B------:R-:W-:-:S04]  /*0130*/  LOP3.LUT R5, R5, 0xfffffc00, RZ, 0xc0, !PT ;  /* 0xfffffc0005057812 */ /* 0x000fc800078ec0ff */
[----:B------:R-:W-:-:S05]  /*0140*/  IADD3 R5, PT, PT, R4, R6, -R5 ;  /* 0x0000000604057210 */ /* 0x000fca0007ffe805 */
[----:B------:R-:W-:-:S04]  /*0150*/  VIADD R5, R5, 0xffffffff ;  /* 0xffffffff05057836 */ /* 0x000fc80000000000 */
[----:B0-----:R-:W-:Y:S02]  /*0160*/  IMAD.WIDE.U32 R2, R5, 0x4, R2 ;  /* 0x0000000405027825 */ /* 0x001fe400078e0002 */
[----:B------:R-:W0:Y:S04]  /*0170*/  LDC.64 R4, c[0x0][0x388] ;  /* 0x0000e200ff047b82 */ /* 0x000e280000000a00 */
[----:B------:R-:W2:Y:S01]  /*0180*/  LDG.E R3, desc[UR4][R2.64] ;  /* 0x0000000402037981 */ /* 0x000ea2000c1e1900 */
[----:B0-----:R-:W-:-:S05]  /*0190*/  IMAD.WIDE.U32 R4, R0, 0x4, R4 ;  /* 0x0000000400047825 */ /* 0x001fca00078e0004 */
[----:B--2---:R-:W-:Y:S01]  /*01a0*/  STG.E desc[UR4][R4.64], R3 ;  /* 0x0000000304007986 */ /* 0x004fe2000c101904 */
[----:B------:R-:W-:Y:S05]  /*01b0*/  EXIT ;  /* 0x000000000000794d */ /* 0x000fea0003800000 */
.L_x_1:
[----:B------:R-:W0:Y:S01]  /*01c0*/  LDC.64 R2, c[0x0][0x380] ;  /* 0x0000e000ff027b82 */ /* 0x000e220000000a00 */
[----:B------:R-:W-:-:S05]  /*01d0*/  IADD3 R5, PT, PT, R5, -0x1, R4 ;  /* 0xffffffff05057810 */ /* 0x000fca0007ffe004 */
[----:B0-----:R-:W-:Y:S02]  /*01e0*/  IMAD.WIDE.U32 R2, R5, 0x4, R2 ;  /* 0x0000000405027825 */ /* 0x001fe400078e0002 */
[----:B------:R-:W0:Y:S04]  /*01f0*/  LDC.64 R4, c[0x0][0x388] ;  /* 0x0000e200ff047b82 */ /* 0x000e280000000a00 */
[----:B------:R-:W2:Y:S01]  /*0200*/  LDG.E R3, desc[UR4][R2.64] ;  /* 0x0000000402037981 */ /* 0x000ea2000c1e1900 */
[----:B0-----:R-:W-:-:S05]  /*0210*/  IMAD.WIDE.U32 R4, R0, 0x4, R4 ;  /* 0x0000000400047825 */ /* 0x001fca00078e0004 */
[----:B--2---:R-:W-:Y:S01]  /*0220*/  STG.E desc[UR4][R4.64], R3 ;  /* 0x0000000304007986 */ /* 0x004fe2000c101904 */
[----:B------:R-:W-:Y:S05]  /*0230*/  EXIT ;  /* 0x000000000000794d */ /* 0x000fea0003800000 */
.L_x_2:
        /* <DEDUP_REMOVED lines=12> */
.L_x_5:


//--------------------- .text._Z14listScanKernelPfS_i --------------------------
	.section	.text._Z14listScanKernelPfS_i,"ax",@progbits
	.align	128
        .global         _Z14listScanKernelPfS_i
        .type           _Z14listScanKernelPfS_i,@function
        .size           _Z14listScanKernelPfS_i,(.L_x_6 - _Z14listScanKernelPfS_i)
        .other          _Z14listScanKernelPfS_i,@"STO_CUDA_ENTRY STV_DEFAULT"
_Z14listScanKernelPfS_i:
.text._Z14listScanKernelPfS_i:
[----:B------:R-:W-:Y:S01]  /*0000*/  LDC R1, c[0x0][0x37c] ;  /* 0x0000df00ff017b82 */ /* 0x000fe20000000800 */
[----:B------:R-:W0:Y:S07]  /*0010*/  S2R R2, SR_TID.X ;  /* 0x0000000000027919 */ /* 0x000e2e0000002100 */
[----:B------:R-:W0:Y:S01]  /*0020*/  S2UR UR4, SR_CTAID.X ;  /* 0x00000000000479c3 */ /* 0x000e220000002500 */
[----:B------:R-:W1:Y:S01]  /*0030*/  LDCU UR5, c[0x0][0x390] ;  /* 0x00007200ff0577ac */ /* 0x000e620008000800 */
[----:B------:R-:W-:Y:S01]  /*0040*/  CS2R R8, SRZ ;  /* 0x0000000000087805 */ /* 0x000fe2000001ff00 */
[----:B------:R-:W2:Y:S05]  /*0050*/  LDCU.64 UR6, c[0x0][0x358] ;  /* 0x00006b00ff0677ac */ /* 0x000eaa0008000a00 */
[----:B------:R-:W0:Y:S02]  /*0060*/  LDC R11, c[0x0][0x360] ;  /* 0x0000d800ff0b7b82 */ /* 0x000e240000000800 */
[----:B0-----:R-:W-:-:S05]  /*0070*/  IMAD R0, R11, UR4, R2 ;  /* 0x000000040b007c24 */ /* 0x001fca000f8e0202 */
[C---:B------:R-:W-:Y:S02]  /*0080*/  IADD3 R3, PT, PT, R0.reuse, R11, RZ ;  /* 0x0000000b00037210 */ /* 0x040fe40007ffe0ff */
[----:B-1----:R-:W-:Y:S02]  /*0090*/  ISETP.GE.U32.AND P0, PT, R0, UR5, PT ;  /* 0x0000000500007c0c */ /* 0x002fe4000bf06070 */
[----:B------:R-:W-:-:S11]  /*00a0*/  ISETP.GE.U32.AND P1, PT, R3, UR5, PT ;  /* 0x0000000503007c0c */ /* 0x000fd6000bf26070 */
[----:B------:R-:W0:Y:S08]  /*00b0*/  @!P0 LDC.64 R4, c[0x0][0x380] ;  /* 0x0000e000ff048b82 */ /* 0x000e300000000a00 */
[----:B------:R-:W1:Y:S01]  /*00c0*/  @!P1 LDC.64 R6, c[0x0][0x380] ;  /* 0x0000e000ff069b82 */ /* 0x000e620000000a00 */
[----:B0-----:R-:W-:-:S05]  /*00d0*/  @!P0 IMAD.WIDE.U32 R4, R0, 0x4, R4 ;  /* 0x0000000400048825 */ /* 0x001fca00078e0004 */
[----:B--2---:R0:W2:Y:S01]  /*00e0*/  @!P0 LDG.E R8, desc[UR6][R4.64] ;  /* 0x0000000604088981 */ /* 0x0040a2000c1e1900 */
[----:B-1----:R-:W-:-:S05]  /*00f0*/  @!P1 IMAD.WIDE.U32 R6, R3, 0x4, R6 ;  /* 0x0000000403069825 */ /* 0x002fca00078e0006 */
[----:B------:R-:W3:Y:S01]  /*0100*/  @!P1 LDG.E R9, desc[UR6][R6.64] ;  /* 0x0000000606099981 */ /* 0x000ee2000c1e1900 */
[----:B------:R-:W1:Y:S01]  /*0110*/  S2UR UR5, SR_CgaCtaId ;  /* 0x00000000000579c3 */ /* 0x000e620000008800 */
[----:B------:R-:W-:Y:S02]  /*0120*/  UMOV UR4, 0x400 ;  /* 0x0000040000047882 */ /* 0x000fe40000000000 */
[----:B-1----:R-:W-:-:S06]  /*0130*/  ULEA UR4, UR5, UR4, 0x18 ;  /* 0x0000000405047291 */ /* 0x002fcc000f8ec0ff */
[----:B------:R-:W-:-:S04]  /*0140*/  LEA R3, R2, UR4, 0x2 ;  /* 0x0000000402037c11 */ /* 0x000fc8000f8e10ff */
[----:B------:R-:W-:Y:S02]  /*0150*/  LEA R10, R11, R3, 0x2 ;  /* 0x000000030b0a7211 */ /* 0x000fe400078e10ff */
[C---:B------:R-:W-:Y:S02]  /*0160*/  LEA R11, R2.reuse, UR4, 0x3 ;  /* 0x00000004020b7c11 */ /* 0x040fe4000f8e18ff */
[C---:B------:R-:W-:Y:S02]  /*0170*/  ISETP.GT.U32.AND P2, PT, R2.reuse, 0x1ff, PT ;  /* 0x000001ff0200780c */ /* 0x040fe40003f44070 */
[----:B0-----:R-:W-:-:S04]  /*0180*/  IADD3 R4, PT, PT, R2, 0x1, RZ ;  /* 0x0000000102047810 */ /* 0x001fc80007ffe0ff */
[----:B------:R-:W-:Y:S02]  /*0190*/  LEA R5, R4, UR4, 0x3 ;  /* 0x0000000404057c11 */ /* 0x000fe4000f8e18ff */
[----:B------:R-:W-:Y:S01]  /*01a0*/  ISETP.GT.U32.AND P1, PT, R2, 0xff, PT ;  /* 0x000000ff0200780c */ /* 0x000fe20003f24070 */
[----:B--2---:R-:W-:Y:S04]  /*01b0*/  STS [R3], R8 ;  /* 0x0000000803007388 */ /* 0x004fe80000000800 */
[----:B---3--:R-:W-:Y:S04]  /*01c0*/  STS [R10], R9 ;  /* 0x000000090a007388 */ /* 0x008fe80000000800 */
[----:B------:R-:W0:Y:S02]  /*01d0*/  LDS.64 R12, [R11] ;  /* 0x000000000b0c7984 */ /* 0x000e240000000a00 */
[----:B0-----:R-:W-:-:S05]  /*01e0*/  FADD R12, R12, R13 ;  /* 0x0000000d0c0c7221 */ /* 0x001fca0000000000 */
[----:B------:R-:W-:Y:S01]  /*01f0*/  STS [R11+0x4], R12 ;  /* 0x0000040c0b007388 */ /* 0x000fe20000000800 */
[C---:B------:R-:W-:Y:S01]  /*0200*/  @!P2 LEA R13, R2.reuse, R5, 0x3 ;  /* 0x00000005020da211 */ /* 0x040fe200078e18ff */
[----:B------:R-:W-:Y:S06]  /*0210*/  BAR.SYNC.DEFER_BLOCKING 0x0 ;  /* 0x0000000000007b1d */ /* 0x000fec0000010000 */
[----:B------:R-:W-:Y:S04]  /*0220*/  @!P2 LDS R6, [R13+-0x4] ;  /* 0xfffffc000d06a984 */ /* 0x000fe80000000800 */
[----:B------:R-:W0:Y:S01]  /*0230*/  @!P2 LDS R7, [R13+0x4] ;  /* 0x000004000d07a984 */ /* 0x000e220000000800 */
[----:B------:R-:W-:-:S02]  /*0240*/  @!P1 IMAD R10, R2, 0x18, R5 ;  /* 0x00000018020a9824 */ /* 0x000fc400078e0205 */
[----:B0-----:R-:W-:-:S05]  /*0250*/  @!P2 FADD R6, R6, R7 ;  /* 0x000000070606a221 */ /* 0x001fca0000000000 */
[----:B------:R-:W-:Y:S01]  /*0260*/  @!P2 STS [R13+0x4], R6 ;  /* 0x000004060d00a388 */ /* 0x000fe20000000800 */
[----:B------:R-:W-:Y:S06]  /*0270*/  BAR.SYNC.DEFER_BLOCKING 0x0 ;  /* 0x0000000000007b1d */ /* 0x000fec0000010000 */
[----:B------:R-:W-:Y:S04]  /*0280*/  @!P1 LDS R7, [R10+0x4] ;  /* 0x000004000a079984 */ /* 0x000fe80000000800 */
[----:B------:R-:W0:Y:S01]  /*0290*/  @!P1 LDS R8, [R10+0x14] ;  /* 0x000014000a089984 */ /* 0x000e220000000800 */
[----:B------:R-:W-:-:S13]  /*02a0*/  ISETP.GT.U32.AND P2, PT, R2, 0x7f, PT ;  /* 0x0000007f0200780c */ /* 0x000fda0003f44070 */
[----:B------:R-:W-:Y:S02]  /*02b0*/  @!P2 IMAD R11, R2, 0x38, R5 ;  /* 0x00000038020ba824 */ /* 0x000fe400078e0205 */
        /* <DEDUP_REMOVED lines=47> */
[----:B------:R-:W-:Y:S01]  /*05b0*/  ISETP.NE.AND P1, PT, R2, RZ, PT ;  /* 0x000000ff0200720c */ /* 0x000fe20003f25270 */
[----:B0-----:R-:W-:-:S05]  /*05c0*/  @!P2 FADD R8, R8, R9 ;  /* 0x000000090808a221 */ /* 0x001fca0000000000 */
[----:B------:R-:W-:Y:S01]  /*05d0*/  @!P2 STS [R11+0xff4], R8 ;  /* 0x000ff4080b00a388 */ /* 0x000fe20000000800 */
[----:B------:R-:W-:Y:S06]  /*05e0*/  BAR.SYNC.DEFER_BLOCKING 0x0 ;  /* 0x0000000000007b1d */ /* 0x000fec0000010000 */
[----:B------:R-:W-:Y:S04]  /*05f0*/  @!P1 LDS R6, [UR4+0xffc] ;  /* 0x000ffc04ff069984 */ /* 0x000fe80008000800 */
[----:B------:R-:W0:Y:S02]  /*0600*/  @!P1 LDS R9, [UR4+0x1ffc] ;  /* 0x001ffc04ff099984 */ /* 0x000e240008000800 */
[----:B0-----:R-:W-:-:S05]  /*0610*/  @!P1 FADD R6, R6, R9 ;  /* 0x0000000906069221 */ /* 0x001fca0000000000 */
[----:B------:R-:W-:Y:S01]  /*0620*/  @!P1 STS [UR4+0x1ffc], R6 ;  /* 0x001ffc06ff009988 */ /* 0x000fe20008000804 */
[----:B------:R-:W-:Y:S08]  /*0630*/  BAR.SYNC.DEFER_BLOCKING 0x0 ;  /* 0x0000000000007b1d */ /* 0x000ff00000010000 */
[----:B------:R-:W-:Y:S06]  /*0640*/  BAR.SYNC.DEFER_BLOCKING 0x0 ;  /* 0x0000000000007b1d */ /* 0x000fec0000010000 */
[----:B------:R-:W-:Y:S04]  /*0650*/  @!P1 LDS R7, [UR4+0xffc] ;  /* 0x000ffc04ff079984 */ /* 0x000fe80008000800 */
[----:B------:R-:W0:Y:S01]  /*0660*/  @!P1 LDS R10, [UR4+0x17fc] ;  /* 0x0017fc04ff0a9984 */ /* 0x000e220008000800 */
[----:B------:R-:W-:-:S02]  /*0670*/  ISETP.GT.U32.AND P2, PT, R2, 0x2, PT ;  /* 0x000000020200780c */ /* 0x000fc40003f44070 */
[----:B------:R-:W-:-:S11]  /*0680*/  SHF.L.U32 R4, R4, 0x1, RZ ;  /* 0x0000000104047819 */ /* 0x000fd600000006ff */
[----:B------:R-:W-:Y:S02]  /*0690*/  @!P2 IMAD R8, R4, 0x3fc, R5 ;  /* 0x000003fc0408a824 */ /* 0x000fe400078e0205 */
[----:B0-----:R-:W-:-:S05]  /*06a0*/  @!P1 FADD R7, R7, R10 ;  /* 0x0000000a07079221 */ /* 0x001fca0000000000 */
[----:B------:R-:W-:Y:S01]  /*06b0*/  @!P1 STS [UR4+0x17fc], R7 ;  /* 0x0017fc07ff009988 */ /* 0x000fe20008000804 */
[----:B------:R-:W-:Y:S06]  /*06c0*/  BAR.SYNC.DEFER_BLOCKING 0x0 ;  /* 0x0000000000007b1d */ /* 0x000fec0000010000 */
[----:B------:R-:W-:Y:S04]  /*06d0*/  @!P2 LDS R6, [R8+-0x4] ;  /* 0xfffffc000806a984 */ /* 0x000fe80000000800 */
[----:B------:R-:W0:Y:S01]  /*06e0*/  @!P2 LDS R9, [R8+0x3fc] ;  /* 0x0003fc000809a984 */ /* 0x000e220000000800 */
[----:B------:R-:W-:Y:S01]  /*06f0*/  ISETP.GT.U32.AND P1, PT, R2, 0x6, PT ;  /* 0x000000060200780c */ /* 0x000fe20003f24070 */
[----:B0-----:R-:W-:-:S05]  /*0700*/  @!P2 FADD R9, R6, R9 ;  /* 0x000000090609a221 */ /* 0x001fca0000000000 */
[----:B------:R-:W-:Y:S07]  /*0710*/  @!P2 STS [R8+0x3fc], R9 ;  /* 0x0003fc090800a388 */ /* 0x000fee0000000800 */
[----:B------:R-:W-:Y:S01]  /*0720*/  @!P1 IMAD R6, R4, 0x1fc, R5 ;  /* 0x000001fc04069824 */ /* 0x000fe200078e0205 */
[----:B------:R-:W-:Y:S06]  /*0730*/  BAR.SYNC.DEFER_BLOCKING 0x0 ;  /* 0x0000000000007b1d */ /* 0x000fec0000010000 */
[----:B------:R-:W-:Y:S04]  /*0740*/  @!P1 LDS R10, [R6+-0x4] ;  /* 0xfffffc00060a9984 */ /* 0x000fe80000000800 */
[----:B------:R-:W0:Y:S01]  /*0750*/  @!P1 LDS R11, [R6+0x1fc] ;  /* 0x0001fc00060b9984 */ /* 0x000e220000000800 */
[----:B------:R-:W-:-:S13]  /*0760*/  ISETP.GT.U32.AND P2, PT, R2, 0xe, PT ;  /* 0x0000000e0200780c */ /* 0x000fda0003f44070 */
[----:B------:R-:W-:Y:S02]  /*0770*/  @!P2 IMAD R7, R4, 0xfc, R5 ;  /* 0x000000fc0407a824 */ /* 0x000fe400078e0205 */
[----:B0-----:R-:W-:-:S05]  /*0780*/  @!P1 FADD R11, R10, R11 ;  /* 0x0000000b0a0b9221 */ /* 0x001fca0000000000 */
[----:B------:R-:W-:Y:S01]  /*0790*/  @!P1 STS [R6+0x1fc], R11 ;  /* 0x0001fc0b06009388 */ /* 0x000fe20000000800 */
        /* <DEDUP_REMOVED lines=31> */
[----:B------:R-:W-:Y:S01]  /*0990*/  ISETP.GT.U32.AND P1, PT, R2, 0x1fe, PT ;  /* 0x000001fe0200780c */ /* 0x000fe20003f24070 */
[----:B0-----:R-:W-:-:S05]  /*09a0*/  @!P2 FADD R9, R8, R9 ;  /* 0x000000090809a221 */ /* 0x001fca0000000000 */
[----:B------:R-:W-:Y:S07]  /*09b0*/  @!P2 STS [R4+0xc], R9 ;  /* 0x00000c090400a388 */ /* 0x000fee0000000800 */
[C---:B------:R-:W-:Y:S01]  /*09c0*/  @!P1 LEA R8, R2.reuse, R5, 0x3 ;  /* 0x0000000502089211 */ /* 0x040fe200078e18ff */
[----:B------:R-:W-:Y:S06]  /*09d0*/  BAR.SYNC.DEFER_BLOCKING 0x0 ;  /* 0x0000000000007b1d */ /* 0x000fec0000010000 */
[----:B------:R-:W-:Y:S04]  /*09e0*/  @!P1 LDS R5, [R8+0x4] ;  /* 0x0000040008059984 */ /* 0x000fe80000000800 */
[----:B------:R-:W0:Y:S01]  /*09f0*/  @!P1 LDS R6, [R8+0xc] ;  /* 0x00000c0008069984 */ /* 0x000e220000000800 */
[----:B------:R-:W-:-:S13]  /*0a00*/  ISETP.NE.AND P2, PT, R2, 0x3ff, PT ;  /* 0x000003ff0200780c */ /* 0x000fda0003f45270 */
[----:B------:R-:W-:Y:S01]  /*0a10*/  @P2 LEA R2, R2, R3, 0x2 ;  /* 0x0000000302022211 */ /* 0x000fe200078e10ff */
[----:B0-----:R-:W-:-:S05]  /*0a20*/  @!P1 FADD R5, R5, R6 ;  /* 0x0000000605059221 */ /* 0x001fca0000000000 */
[----:B------:R-:W-:Y:S01]  /*0a30*/  @!P1 STS [R8+0xc], R5 ;  /* 0x00000c0508009388 */ /* 0x000fe20000000800 */
[----:B------:R-:W-:Y:S06]  /*0a40*/  BAR.SYNC.DEFER_BLOCKING 0x0 ;  /* 0x0000000000007b1d */ /* 0x000fec0000010000 */
[----:B------:R-:W-:Y:S04]  /*0a50*/  @P2 LDS R6, [R2+0x4] ;  /* 0x0000040002062984 */ /* 0x000fe80000000800 */
[----:B------:R-:W0:Y:S02]  /*0a60*/  @P2 LDS R7, [R2+0x8] ;  /* 0x0000080002072984 */ /* 0x000e240000000800 */
[----:B0-----:R-:W-:-:S05]  /*0a70*/  @P2 FADD R7, R6, R7 ;  /* 0x0000000706072221 */ /* 0x001fca0000000000 */
[----:B------:R0:W-:Y:S01]  /*0a80*/  @P2 STS [R2+0x8], R7 ;  /* 0x0000080702002388 */ /* 0x0001e20000000800 */
[----:B------:R-:W-:Y:S06]  /*0a90*/  BAR.SYNC.DEFER_BLOCKING 0x0 ;  /* 0x0000000000007b1d */ /* 0x000fec0000010000 */
[----:B------:R-:W-:Y:S05]  /*0aa0*/  @P0 EXIT ;  /* 0x000000000000094d */ /* 0x000fea0003800000 */
[----:B------:R-:W1:Y:S01]  /*0ab0*/  LDS R3, [R3] ;  /* 0x0000000003037984 */ /* 0x000e620000000800 */
[----:B------:R-:W2:Y:S02]  /*0ac0*/  LDC.64 R4, c[0x0][0x388] ;  /* 0x0000e200ff047b82 */ /* 0x000ea40000000a00 */
[----:B--2---:R-:W-:-:S05]  /*0ad0*/  IMAD.WIDE.U32 R4, R0, 0x4, R4 ;  /* 0x0000000400047825 */ /* 0x004fca00078e0004 */
[----:B-1----:R-:W-:Y:S01]  /*0ae0*/  STG.E desc[UR6][R4.64], R3 ;  /* 0x0000000304007986 */ /* 0x002fe2000c101906 */
[----:B------:R-:W-:Y:S05]  /*0af0*/  EXIT ;  /* 0x000000000000794d */ /* 0x000fea0003800000 */
.L_x_3:
        /* <DEDUP_REMOVED lines=16> */
.L_x_6:


//--------------------- .nv.shared.reserved.0     --------------------------
	.section	.nv.shared.reserved.0,"aw",@nobits
	.weak		__nv_reservedSMEM_offset_0_alias
	.size		__nv_reservedSMEM_offset_0_alias, 0, 64
	.other		__nv_reservedSMEM_offset_0_alias,@"STO_CUDA_RESERVED_SHARED STV_DEFAULT"
__nv_reservedSMEM_offset_0_alias:
	.zero		0
	.zero		64


//--------------------- .nv.shared._Z14listScanKernelPfS_i --------------------------
	.section	.nv.shared._Z14listScanKernelPfS_i,"aw",@nobits
	.sectionflags	@""
	.align	4
.nv.shared._Z14listScanKernelPfS_i:
	.zero		9216


//--------------------- .nv.constant0._Z17listScanSumKernelPfS_i --------------------------
	.section	.nv.constant0._Z17listScanSumKernelPfS_i,"a",@progbits
	.sectionflags	@""
	.align	4
.nv.constant0._Z17listScanSumKernelPfS_i:
	.zero		916


//--------------------- .nv.constant0._Z18loadSumArrayKernelPfS_i --------------------------
	.section	.nv.constant0._Z18loadSumArrayKernelPfS_i,"a",@progbits
	.sectionflags	@""
	.align	4
.nv.constant0._Z18loadSumArrayKernelPfS_i:
	.zero		916


//--------------------- .nv.constant0._Z14listScanKernelPfS_i --------------------------
	.section	.nv.constant0._Z14listScanKernelPfS_i,"a",@progbits
	.sectionflags	@""
	.align	4
.nv.constant0._Z14listScanKernelPfS_i:
	.zero		916


//--------------------- SYMBOLS --------------------------

	.type		.nv.reservedSmem.offset0,@object
	.size		.nv.reservedSmem.offset0,0x4
	.type		.nv.reservedSmem.cap,@object
	.size		.nv.reservedSmem.cap,0x4
